//
// Generated by NVIDIA NVVM Compiler
//
// Compiler Build ID: CL-36424714
// Cuda compilation tools, release 13.0, V13.0.88
// Based on NVVM 20.0.0
//

.version 9.0
.target sm_100
.address_size 64

	// .globl	_Z6kernelPKiS0_Pi
// _ZZ6kernelPKiS0_PiE4sh_a has been demoted
// _ZZ6kernelPKiS0_PiE4sh_b has been demoted

.visible .entry _Z6kernelPKiS0_Pi(
	.param .u64 .ptr .align 1 _Z6kernelPKiS0_Pi_param_0,
	.param .u64 .ptr .align 1 _Z6kernelPKiS0_Pi_param_1,
	.param .u64 .ptr .align 1 _Z6kernelPKiS0_Pi_param_2
)
{
	.reg .pred 	%p<2>;
	.reg .b32 	%r<138>;
	.reg .b64 	%rd<19>;
	// demoted variable
	.shared .align 4 .b8 _ZZ6kernelPKiS0_PiE4sh_a[1024];
	// demoted variable
	.shared .align 4 .b8 _ZZ6kernelPKiS0_PiE4sh_b[1024];
	ld.param.u64 	%rd4, [_Z6kernelPKiS0_Pi_param_1];
	cvta.to.global.u64 	%rd1, %rd4;
	mov.u32 	%r18, %ctaid.y;
	mov.u32 	%r19, %ntid.y;
	mov.u32 	%r20, %tid.y;
	mad.lo.s32 	%r21, %r18, %r19, %r20;
	mov.u32 	%r22, %ctaid.x;
	mov.u32 	%r23, %ntid.x;
	mul.lo.s32 	%r1, %r22, %r23;
	mov.u32 	%r24, %tid.x;
	shl.b32 	%r25, %r21, 10;
	or.b32  	%r2, %r24, %r25;
	shl.b32 	%r26, %r20, 6;
	mov.u32 	%r27, _ZZ6kernelPKiS0_PiE4sh_a;
	add.s32 	%r3, %r27, %r26;
	shl.b32 	%r28, %r24, 2;
	add.s32 	%r4, %r3, %r28;
	shl.b32 	%r29, %r20, 10;
	mov.u32 	%r30, _ZZ6kernelPKiS0_PiE4sh_b;
	add.s32 	%r6, %r30, %r28;
	add.s32 	%r5, %r6, %r26;
	add.s32 	%r31, %r24, %r1;
	add.s32 	%r135, %r31, %r29;
	mov.b32 	%r137, 0;
	mov.b32 	%r136, 16;
	mov.u32 	%r134, %r2;
$L__BB0_1:
	ld.param.u64 	%rd17, [_Z6kernelPKiS0_Pi_param_0];
	add.s32 	%r32, %r134, 16;
	cvta.to.global.u64 	%rd5, %rd17;
	mul.wide.u32 	%rd6, %r134, 4;
	add.s64 	%rd7, %rd5, %rd6;
	ld.global.u32 	%r33, [%rd7];
	st.shared.u32 	[%r4], %r33;
	add.s32 	%r34, %r135, 16384;
	mul.wide.u32 	%rd8, %r135, 4;
	add.s64 	%rd9, %rd1, %rd8;
	ld.global.u32 	%r35, [%rd9];
	st.shared.u32 	[%r5], %r35;
	bar.sync 	0;
	ld.shared.u32 	%r36, [%r3];
	ld.shared.u32 	%r37, [%r6];
	mad.lo.s32 	%r38, %r37, %r36, %r137;
	ld.shared.u32 	%r39, [%r3+4];
	ld.shared.u32 	%r40, [%r6+64];
	mad.lo.s32 	%r41, %r40, %r39, %r38;
	ld.shared.u32 	%r42, [%r3+8];
	ld.shared.u32 	%r43, [%r6+128];
	mad.lo.s32 	%r44, %r43, %r42, %r41;
	ld.shared.u32 	%r45, [%r3+12];
	ld.shared.u32 	%r46, [%r6+192];
	mad.lo.s32 	%r47, %r46, %r45, %r44;
	ld.shared.u32 	%r48, [%r3+16];
	ld.shared.u32 	%r49, [%r6+256];
	mad.lo.s32 	%r50, %r49, %r48, %r47;
	ld.shared.u32 	%r51, [%r3+20];
	ld.shared.u32 	%r52, [%r6+320];
	mad.lo.s32 	%r53, %r52, %r51, %r50;
	ld.shared.u32 	%r54, [%r3+24];
	ld.shared.u32 	%r55, [%r6+384];
	mad.lo.s32 	%r56, %r55, %r54, %r53;
	ld.shared.u32 	%r57, [%r3+28];
	ld.shared.u32 	%r58, [%r6+448];
	mad.lo.s32 	%r59, %r58, %r57, %r56;
	ld.shared.u32 	%r60, [%r3+32];
	ld.shared.u32 	%r61, [%r6+512];
	mad.lo.s32 	%r62, %r61, %r60, %r59;
	ld.shared.u32 	%r63, [%r3+36];
	ld.shared.u32 	%r64, [%r6+576];
	mad.lo.s32 	%r65, %r64, %r63, %r62;
	ld.shared.u32 	%r66, [%r3+40];
	ld.shared.u32 	%r67, [%r6+640];
	mad.lo.s32 	%r68, %r67, %r66, %r65;
	ld.shared.u32 	%r69, [%r3+44];
	ld.shared.u32 	%r70, [%r6+704];
	mad.lo.s32 	%r71, %r70, %r69, %r68;
	ld.shared.u32 	%r72, [%r3+48];
	ld.shared.u32 	%r73, [%r6+768];
	mad.lo.s32 	%r74, %r73, %r72, %r71;
	ld.shared.u32 	%r75, [%r3+52];
	ld.shared.u32 	%r76, [%r6+832];
	mad.lo.s32 	%r77, %r76, %r75, %r74;
	ld.shared.u32 	%r78, [%r3+56];
	ld.shared.u32 	%r79, [%r6+896];
	mad.lo.s32 	%r80, %r79, %r78, %r77;
	ld.shared.u32 	%r81, [%r3+60];
	ld.shared.u32 	%r82, [%r6+960];
	mad.lo.s32 	%r83, %r82, %r81, %r80;
	bar.sync 	0;
	mul.wide.u32 	%rd10, %r32, 4;
	add.s64 	%rd11, %rd5, %rd10;
	ld.global.u32 	%r84, [%rd11];
	st.shared.u32 	[%r4], %r84;
	mul.wide.u32 	%rd12, %r34, 4;
	add.s64 	%rd13, %rd1, %rd12;
	ld.global.u32 	%r85, [%rd13];
	st.shared.u32 	[%r5], %r85;
	bar.sync 	0;
	ld.shared.u32 	%r86, [%r3];
	ld.shared.u32 	%r87, [%r6];
	mad.lo.s32 	%r88, %r87, %r86, %r83;
	ld.shared.u32 	%r89, [%r3+4];
	ld.shared.u32 	%r90, [%r6+64];
	mad.lo.s32 	%r91, %r90, %r89, %r88;
	ld.shared.u32 	%r92, [%r3+8];
	ld.shared.u32 	%r93, [%r6+128];
	mad.lo.s32 	%r94, %r93, %r92, %r91;
	ld.shared.u32 	%r95, [%r3+12];
	ld.shared.u32 	%r96, [%r6+192];
	mad.lo.s32 	%r97, %r96, %r95, %r94;
	ld.shared.u32 	%r98, [%r3+16];
	ld.shared.u32 	%r99, [%r6+256];
	mad.lo.s32 	%r100, %r99, %r98, %r97;
	ld.shared.u32 	%r101, [%r3+20];
	ld.shared.u32 	%r102, [%r6+320];
	mad.lo.s32 	%r103, %r102, %r101, %r100;
	ld.shared.u32 	%r104, [%r3+24];
	ld.shared.u32 	%r105, [%r6+384];
	mad.lo.s32 	%r106, %r105, %r104, %r103;
	ld.shared.u32 	%r107, [%r3+28];
	ld.shared.u32 	%r108, [%r6+448];
	mad.lo.s32 	%r109, %r108, %r107, %r106;
	ld.shared.u32 	%r110, [%r3+32];
	ld.shared.u32 	%r111, [%r6+512];
	mad.lo.s32 	%r112, %r111, %r110, %r109;
	ld.shared.u32 	%r113, [%r3+36];
	ld.shared.u32 	%r114, [%r6+576];
	mad.lo.s32 	%r115, %r114, %r113, %r112;
	ld.shared.u32 	%r116, [%r3+40];
	ld.shared.u32 	%r117, [%r6+640];
	mad.lo.s32 	%r118, %r117, %r116, %r115;
	ld.shared.u32 	%r119, [%r3+44];
	ld.shared.u32 	%r120, [%r6+704];
	mad.lo.s32 	%r121, %r120, %r119, %r118;
	ld.shared.u32 	%r122, [%r3+48];
	ld.shared.u32 	%r123, [%r6+768];
	mad.lo.s32 	%r124, %r123, %r122, %r121;
	ld.shared.u32 	%r125, [%r3+52];
	ld.shared.u32 	%r126, [%r6+832];
	mad.lo.s32 	%r127, %r126, %r125, %r124;
	ld.shared.u32 	%r128, [%r3+56];
	ld.shared.u32 	%r129, [%r6+896];
	mad.lo.s32 	%r130, %r129, %r128, %r127;
	ld.shared.u32 	%r131, [%r3+60];
	ld.shared.u32 	%r132, [%r6+960];
	mad.lo.s32 	%r137, %r132, %r131, %r130;
	bar.sync 	0;
	add.s32 	%r136, %r136, 32;
	add.s32 	%r135, %r135, 32768;
	add.s32 	%r134, %r134, 32;
	setp.ne.s32 	%p1, %r136, 1040;
	@%p1 bra 	$L__BB0_1;
	ld.param.u64 	%rd18, [_Z6kernelPKiS0_Pi_param_2];
	cvta.to.global.u64 	%rd14, %rd18;
	add.s32 	%r133, %r2, %r1;
	mul.wide.s32 	%rd15, %r133, 4;
	add.s64 	%rd16, %rd14, %rd15;
	st.global.u32 	[%rd16], %r137;
	ret;

}


// ===== COMPILED SASS (sm_100) =====

	.target	sm_100

	.elftype	@"ET_EXEC"


//--------------------- .note.nv.tkinfo           --------------------------
	.section	.note.nv.tkinfo,"",@"SHT_NOTE"
	.sectionflags	@"SHF_NOTE_NV_TKINFO"
	.tkinfo
        /*0018*/ 	.word	0x00000002
        /*0030*/ 	.string	""
        /*0030*/ 	.string	"ptxas"
        /*0030*/ 	.string	"Cuda compilation tools, release 13.0, V13.0.88"
        /*0030*/ 	.string	"Build cuda_13.0.r13.0/compiler.36424714_0"
        /*0030*/ 	.string	"-arch sm_100 -m 64 "



//--------------------- .note.nv.cuinfo           --------------------------
	.section	.note.nv.cuinfo,"",@"SHT_NOTE"
	.sectionflags	@"SHF_NOTE_NV_CUINFO"
        /*0018*/ 	.short	0x0002
        /*001a*/ 	.short	0x0064
        /*001c*/ 	.short	0x0082
	.zero		2


//--------------------- .nv.info                  --------------------------
	.section	.nv.info,"",@"SHT_CUDA_INFO"
	.align	4


	//----- nvinfo : EIATTR_REGCOUNT
	.align		4
        /*0000*/ 	.byte	0x04, 0x2f
        /*0002*/ 	.short	(.L_1 - .L_0)
	.align		4
.L_0:
        /*0004*/ 	.word	index@(_Z6kernelPKiS0_Pi)
        /*0008*/ 	.word	0x00000020


	//----- nvinfo : EIATTR_FRAME_SIZE
	.align		4
.L_1:
        /*000c*/ 	.byte	0x04, 0x11
        /*000e*/ 	.short	(.L_3 - .L_2)
	.align		4
.L_2:
        /*0010*/ 	.word	index@(_Z6kernelPKiS0_Pi)
        /*0014*/ 	.word	0x00000000


	//----- nvinfo : EIATTR_MIN_STACK_SIZE
	.align		4
.L_3:
        /*0018*/ 	.byte	0x04, 0x12
        /*001a*/ 	.short	(.L_5 - .L_4)
	.align		4
.L_4:
        /*001c*/ 	.word	index@(_Z6kernelPKiS0_Pi)
        /*0020*/ 	.word	0x00000000
.L_5:


//--------------------- .nv.compat                --------------------------
	.section	.nv.compat,"",@"SHT_CUDA_COMPAT_INFO"
	.align	4
        /*0000*/ 	.byte	0x02, 0x09, 0x00, 0x00, 0x02, 0x02, 0x01, 0x00, 0x02, 0x05, 0x05, 0x00, 0x03, 0x07, 0x01, 0x01
        /*0010*/ 	.byte	0x02, 0x03, 0x00, 0x00, 0x02, 0x06, 0x01, 0x00, 0x04, 0x0b, 0x08, 0x00, 0x09, 0x00, 0x00, 0x00
        /*0020*/ 	.byte	0x00, 0x00, 0x00, 0x00


//--------------------- .nv.info._Z6kernelPKiS0_Pi --------------------------
	.section	.nv.info._Z6kernelPKiS0_Pi,"",@"SHT_CUDA_INFO"
	.sectionflags	@""
	.align	4


	//----- nvinfo : EIATTR_CUDA_API_VERSION
	.align		4
        /*0000*/ 	.byte	0x04, 0x37
        /*0002*/ 	.short	(.L_7 - .L_6)
.L_6:
        /*0004*/ 	.word	0x00000082


	//----- nvinfo : EIATTR_KPARAM_INFO
	.align		4
.L_7:
        /*0008*/ 	.byte	0x04, 0x17
        /*000a*/ 	.short	(.L_9 - .L_8)
.L_8:
        /*000c*/ 	.word	0x00000000
        /*0010*/ 	.short	0x0002
        /*0012*/ 	.short	0x0010
        /*0014*/ 	.byte	0x00, 0xf5, 0x21, 0x00


	//----- nvinfo : EIATTR_KPARAM_INFO
	.align		4
.L_9:
        /*0018*/ 	.byte	0x04, 0x17
        /*001a*/ 	.short	(.L_11 - .L_10)
.L_10:
        /*001c*/ 	.word	0x00000000
        /*0020*/ 	.short	0x0001
        /*0022*/ 	.short	0x0008
        /*0024*/ 	.byte	0x00, 0xf5, 0x21, 0x00


	//----- nvinfo : EIATTR_KPARAM_INFO
	.align		4
.L_11:
        /*0028*/ 	.byte	0x04, 0x17
        /*002a*/ 	.short	(.L_13 - .L_12)
.L_12:
        /*002c*/ 	.word	0x00000000
        /*0030*/ 	.short	0x0000
        /*0032*/ 	.short	0x0000
        /*0034*/ 	.byte	0x00, 0xf5, 0x21, 0x00


	//----- nvinfo : EIATTR_SPARSE_MMA_MASK
	.align		4
.L_13:
        /*0038*/ 	.byte	0x03, 0x50
        /*003a*/ 	.short	0x0000


	//----- nvinfo : EIATTR_MAXREG_COUNT
	.align		4
        /*003c*/ 	.byte	0x03, 0x1b
        /*003e*/ 	.short	0x00ff


	//----- nvinfo : EIATTR_NUM_BARRIERS
	.align		4
        /*0040*/ 	.byte	0x02, 0x4c
        /*0042*/ 	.byte	0x01
	.zero		1


	//----- nvinfo : EIATTR_MERCURY_ISA_VERSION
	.align		4
        /*0044*/ 	.byte	0x03, 0x5f
        /*0046*/ 	.short	0x0101


	//----- nvinfo : EIATTR_VRC_CTA_INIT_COUNT
	.align		4
        /*0048*/ 	.byte	0x02, 0x4a
	.zero		1
	.zero		1


	//----- nvinfo : EIATTR_EXIT_INSTR_OFFSETS
	.align		4
        /*004c*/ 	.byte	0x04, 0x1c
        /*004e*/ 	.short	(.L_15 - .L_14)


	//   ....[0]....
.L_14:
        /*0050*/ 	.word	0x000007f0


	//----- nvinfo : EIATTR_CBANK_PARAM_SIZE
	.align		4
.L_15:
        /*0054*/ 	.byte	0x03, 0x19
        /*0056*/ 	.short	0x0018


	//----- nvinfo : EIATTR_PARAM_CBANK
	.align		4
        /*0058*/ 	.byte	0x04, 0x0a
        /*005a*/ 	.short	(.L_17 - .L_16)
	.align		4
.L_16:
        /*005c*/ 	.word	index@(.nv.constant0._Z6kernelPKiS0_Pi)
        /*0060*/ 	.short	0x0380
        /*0062*/ 	.short	0x0018


	//----- nvinfo : EIATTR_SW_WAR
	.align		4
.L_17:
        /*0064*/ 	.byte	0x04, 0x36
        /*0066*/ 	.short	(.L_19 - .L_18)
.L_18:
        /*0068*/ 	.word	0x00000008
.L_19:


//--------------------- .nv.callgraph             --------------------------
	.section	.nv.callgraph,"",@"SHT_CUDA_CALLGRAPH"
	.align	4
	.sectionentsize	8
	.align		4
        /*0000*/ 	.word	0x00000000
	.align		4
        /*0004*/ 	.word	0xffffffff
	.align		4
        /*0008*/ 	.word	0x00000000
	.align		4
        /*000c*/ 	.word	0xfffffffe
	.align		4
        /*0010*/ 	.word	0x00000000
	.align		4
        /*0014*/ 	.word	0xfffffffd
	.align		4
        /*0018*/ 	.word	0x00000000
	.align		4
        /*001c*/ 	.word	0xfffffffc


//--------------------- .text._Z6kernelPKiS0_Pi   --------------------------
	.section	.text._Z6kernelPKiS0_Pi,"ax",@progbits
	.align	128
        .global         _Z6kernelPKiS0_Pi
        .type           _Z6kernelPKiS0_Pi,@function
        .size           _Z6kernelPKiS0_Pi,(.L_x_2 - _Z6kernelPKiS0_Pi)
        .other          _Z6kernelPKiS0_Pi,@"STO_CUDA_ENTRY STV_DEFAULT"
_Z6kernelPKiS0_Pi:
.text._Z6kernelPKiS0_Pi:
[----:B------:R-:W-:Y:S01]  /*0000*/  LDC R1, c[0x0][0x37c] ;  /* 0x0000df00ff017b82 */ /* 0x000fe20000000800 */
[----:B------:R-:W0:Y:S07]  /*0010*/  S2R R9, SR_TID.Y ;  /* 0x0000000000097919 */ /* 0x000e2e0000002200 */
[----:B------:R-:W0:Y:S01]  /*0020*/  S2UR UR12, SR_CTAID.Y ;  /* 0x00000000000c79c3 */ /* 0x000e220000002600 */
[----:B------:R-:W-:Y:S01]  /*0030*/  UMOV UR4, 0x400 ;  /* 0x0000040000047882 */ /* 0x000fe20000000000 */
[----:B------:R-:W-:Y:S01]  /*0040*/  HFMA2 R23, -RZ, RZ, 0, 0 ;  /* 0x00000000ff177431 */ /* 0x000fe200000001ff */
[----:B------:R-:W1:Y:S01]  /*0050*/  S2R R5, SR_TID.X ;  /* 0x0000000000057919 */ /* 0x000e620000002100 */
[----:B------:R-:W-:Y:S01]  /*0060*/  UIADD3 UR6, UPT, UPT, UR4, 0x400, URZ ;  /* 0x0000040004067890 */ /* 0x000fe2000fffe0ff */
[----:B------:R-:W2:Y:S03]  /*0070*/  LDCU.64 UR10, c[0x0][0x358] ;  /* 0x00006b00ff0a77ac */ /* 0x000ea60008000a00 */
[----:B------:R-:W0:Y:S01]  /*0080*/  LDC R0, c[0x0][0x364] ;  /* 0x0000d900ff007b82 */ /* 0x000e220000000800 */
[----:B------:R-:W3:Y:S07]  /*0090*/  LDCU UR9, c[0x0][0x360] ;  /* 0x00006c00ff0977ac */ /* 0x000eee0008000800 */
[----:B------:R-:W4:Y:S08]  /*00a0*/  S2UR UR7, SR_CgaCtaId ;  /* 0x00000000000779c3 */ /* 0x000f300000008800 */
[----:B------:R-:W3:Y:S08]  /*00b0*/  S2UR UR8, SR_CTAID.X ;  /* 0x00000000000879c3 */ /* 0x000ef00000002500 */
[----:B------:R-:W2:Y:S01]  /*00c0*/  LDC.64 R18, c[0x0][0x380] ;  /* 0x0000e000ff127b82 */ /* 0x000ea20000000a00 */
[----:B0-----:R-:W-:-:S05]  /*00d0*/  IMAD R0, R0, UR12, R9 ;  /* 0x0000000c00007c24 */ /* 0x001fca000f8e0209 */
[----:B------:R-:W-:Y:S02]  /*00e0*/  SHF.L.U32 R0, R0, 0xa, RZ ;  /* 0x0000000a00007819 */ /* 0x000fe400000006ff */
[----:B------:R-:W0:Y:S01]  /*00f0*/  LDC.64 R16, c[0x0][0x388] ;  /* 0x0000e200ff107b82 */ /* 0x000e220000000a00 */
[----:B----4-:R-:W-:Y:S01]  /*0100*/  ULEA UR5, UR7, UR4, 0x18 ;  /* 0x0000000407057291 */ /* 0x010fe2000f8ec0ff */
[----:B-1----:R-:W-:Y:S01]  /*0110*/  LOP3.LUT R7, R5, R0, RZ, 0xfc, !PT ;  /* 0x0000000005077212 */ /* 0x002fe200078efcff */
[----:B------:R-:W-:-:S03]  /*0120*/  ULEA UR6, UR7, UR6, 0x18 ;  /* 0x0000000607067291 */ /* 0x000fc6000f8ec0ff */
[----:B------:R-:W-:Y:S01]  /*0130*/  MOV R0, R7 ;  /* 0x0000000700007202 */ /* 0x000fe20000000f00 */
[----:B---3--:R-:W-:Y:S01]  /*0140*/  UIMAD UR4, UR8, UR9, URZ ;  /* 0x00000009080472a4 */ /* 0x008fe2000f8e02ff */
[----:B------:R-:W-:Y:S01]  /*0150*/  LEA R6, R9, UR5, 0x6 ;  /* 0x0000000509067c11 */ /* 0x000fe2000f8e30ff */
[----:B------:R-:W-:Y:S01]  /*0160*/  UMOV UR5, 0x10 ;  /* 0x0000001000057882 */ /* 0x000fe20000000000 */
[----:B------:R-:W-:-:S03]  /*0170*/  LEA R2, R5, UR6, 0x2 ;  /* 0x0000000605027c11 */ /* 0x000fc6000f8e10ff */
[C---:B------:R-:W-:Y:S02]  /*0180*/  IADD3 R3, PT, PT, R5.reuse, UR4, RZ ;  /* 0x0000000405037c10 */ /* 0x040fe4000fffe0ff */
[----:B------:R-:W-:Y:S02]  /*0190*/  LEA R5, R5, R6, 0x2 ;  /* 0x0000000605057211 */ /* 0x000fe400078e10ff */
[C---:B------:R-:W-:Y:S02]  /*01a0*/  LEA R3, R9.reuse, R3, 0xa ;  /* 0x0000000309037211 */ /* 0x040fe400078e50ff */
[----:B--2---:R-:W-:-:S07]  /*01b0*/  LEA R4, R9, R2, 0x6 ;  /* 0x0000000209047211 */ /* 0x004fce00078e30ff */
.L_x_0:
[----:B------:R-:W-:-:S04]  /*01c0*/  IMAD.WIDE.U32 R8, R0, 0x4, R18 ;  /* 0x0000000400087825 */ /* 0x000fc800078e0012 */
[----:B0-----:R-:W-:Y:S01]  /*01d0*/  IMAD.WIDE.U32 R24, R3, 0x4, R16 ;  /* 0x0000000403187825 */ /* 0x001fe200078e0010 */
[----:B------:R-:W2:Y:S05]  /*01e0*/  LDG.E R20, desc[UR10][R8.64] ;  /* 0x0000000a08147981 */ /* 0x000eaa000c1e1900 */
[----:B------:R-:W3:Y:S04]  /*01f0*/  LDG.E R25, desc[UR10][R24.64] ;  /* 0x0000000a18197981 */ /* 0x000ee8000c1e1900 */
[----:B--2---:R-:W-:Y:S04]  /*0200*/  STS [R5], R20 ;  /* 0x0000001405007388 */ /* 0x004fe80000000800 */
[----:B---3--:R-:W-:Y:S01]  /*0210*/  STS [R4], R25 ;  /* 0x0000001904007388 */ /* 0x008fe20000000800 */
[----:B------:R-:W-:Y:S06]  /*0220*/  BAR.SYNC.DEFER_BLOCKING 0x0 ;  /* 0x0000000000007b1d */ /* 0x000fec0000010000 */
[----:B------:R-:W-:Y:S04]  /*0230*/  LDS R26, [R2] ;  /* 0x00000000021a7984 */ /* 0x000fe80000000800 */
[----:B------:R-:W0:Y:S04]  /*0240*/  LDS.128 R12, [R6] ;  /* 0x00000000060c7984 */ /* 0x000e280000000c00 */
[----:B------:R-:W1:Y:S04]  /*0250*/  LDS R27, [R2+0x40] ;  /* 0x00004000021b7984 */ /* 0x000e680000000800 */
[----:B------:R-:W2:Y:S04]  /*0260*/  LDS R28, [R2+0x80] ;  /* 0x00008000021c7984 */ /* 0x000ea80000000800 */
[----:B------:R-:W3:Y:S04]  /*0270*/  LDS R22, [R2+0xc0] ;  /* 0x0000c00002167984 */ /* 0x000ee80000000800 */
[----:B------:R-:W-:Y:S04]  /*0280*/  LDS R21, [R2+0x100] ;  /* 0x0001000002157984 */ /* 0x000fe80000000800 */
[----:B------:R-:W4:Y:S04]  /*0290*/  LDS.128 R8, [R6+0x10] ;  /* 0x0000100006087984 */ /* 0x000f280000000c00 */
[----:B------:R-:W5:Y:S04]  /*02a0*/  LDS R20, [R2+0x140] ;  /* 0x0001400002147984 */ /* 0x000f680000000800 */
[----:B------:R-:W-:Y:S04]  /*02b0*/  LDS R24, [R2+0x1c0] ;  /* 0x0001c00002187984 */ /* 0x000fe80000000800 */
[----:B------:R-:W-:Y:S01]  /*02c0*/  LDS R29, [R2+0x300] ;  /* 0x00030000021d7984 */ /* 0x000fe20000000800 */
[----:B0-----:R-:W-:-:S03]  /*02d0*/  IMAD R12, R12, R26, R23 ;  /* 0x0000001a0c0c7224 */ /* 0x001fc600078e0217 */
[----:B------:R-:W0:Y:S01]  /*02e0*/  LDS R23, [R2+0x180] ;  /* 0x0001800002177984 */ /* 0x000e220000000800 */
[----:B-1----:R-:W-:-:S03]  /*02f0*/  IMAD R13, R27, R13, R12 ;  /* 0x0000000d1b0d7224 */ /* 0x002fc600078e020c */
[----:B------:R-:W-:Y:S01]  /*0300*/  LDS R27, [R2+0x200] ;  /* 0x00020000021b7984 */ /* 0x000fe20000000800 */
[----:B--2---:R-:W-:-:S03]  /*0310*/  IMAD R13, R28, R14, R13 ;  /* 0x0000000e1c0d7224 */ /* 0x004fc600078e020d */
[----:B------:R-:W-:Y:S01]  /*0320*/  LDS R26, [R2+0x340] ;  /* 0x00034000021a7984 */ /* 0x000fe20000000800 */
[----:B---3--:R-:W-:-:S03]  /*0330*/  IMAD R25, R22, R15, R13 ;  /* 0x0000000f16197224 */ /* 0x008fc600078e020d */
[----:B------:R-:W1:Y:S04]  /*0340*/  LDS.128 R12, [R6+0x20] ;  /* 0x00002000060c7984 */ /* 0x000e680000000c00 */
[----:B------:R-:W2:Y:S01]  /*0350*/  LDS R22, [R2+0x240] ;  /* 0x0002400002167984 */ /* 0x000ea20000000800 */
[----:B----4-:R-:W-:Y:S01]  /*0360*/  IMAD R8, R8, R21, R25 ;  /* 0x0000001508087224 */ /* 0x010fe200078e0219 */
[----:B------:R-:W-:Y:S02]  /*0370*/  IADD3 R21, PT, PT, R3, 0x4000, RZ ;  /* 0x0000400003157810 */ /* 0x000fe40007ffe0ff */
[----:B------:R-:W3:Y:S01]  /*0380*/  LDS R25, [R2+0x280] ;  /* 0x0002800002197984 */ /* 0x000ee20000000800 */
[----:B-----5:R-:W-:Y:S02]  /*0390*/  IMAD R8, R20, R9, R8 ;  /* 0x0000000914087224 */ /* 0x020fe400078e0208 */
[----:B------:R-:W-:-:S04]  /*03a0*/  IMAD.WIDE.U32 R20, R21, 0x4, R16 ;  /* 0x0000000415147825 */ /* 0x000fc800078e0010 */
[----:B0-----:R-:W-:Y:S01]  /*03b0*/  IMAD R8, R23, R10, R8 ;  /* 0x0000000a17087224 */ /* 0x001fe200078e0208 */
[----:B------:R-:W-:-:S03]  /*03c0*/  IADD3 R23, PT, PT, R0, 0x10, RZ ;  /* 0x0000001000177810 */ /* 0x000fc60007ffe0ff */
[----:B------:R-:W-:Y:S02]  /*03d0*/  IMAD R8, R24, R11, R8 ;  /* 0x0000000b18087224 */ /* 0x000fe400078e0208 */
[----:B------:R-:W-:Y:S02]  /*03e0*/  LDS R24, [R2+0x3c0] ;  /* 0x0003c00002187984 */ /* 0x000fe40000000800 */
[----:B-1----:R-:W-:Y:S02]  /*03f0*/  IMAD R8, R12, R27, R8 ;  /* 0x0000001b0c087224 */ /* 0x002fe400078e0208 */
[----:B------:R-:W0:Y:S02]  /*0400*/  LDS R12, [R2+0x2c0] ;  /* 0x0002c000020c7984 */ /* 0x000e240000000800 */
[----:B--2---:R-:W-:Y:S02]  /*0410*/  IMAD R8, R22, R13, R8 ;  /* 0x0000000d16087224 */ /* 0x004fe400078e0208 */
[----:B------:R-:W-:Y:S01]  /*0420*/  LDS R27, [R2+0x380] ;  /* 0x00038000021b7984 */ /* 0x000fe20000000800 */
[----:B------:R-:W-:-:S04]  /*0430*/  IMAD.WIDE.U32 R22, R23, 0x4, R18 ;  /* 0x0000000417167825 */ /* 0x000fc800078e0012 */
[----:B---3--:R-:W-:Y:S02]  /*0440*/  IMAD R14, R25, R14, R8 ;  /* 0x0000000e190e7224 */ /* 0x008fe400078e0208 */
[----:B------:R-:W1:Y:S01]  /*0450*/  LDS.128 R8, [R6+0x30] ;  /* 0x0000300006087984 */ /* 0x000e620000000c00 */
[----:B------:R-:W-:Y:S06]  /*0460*/  BAR.SYNC.DEFER_BLOCKING 0x0 ;  /* 0x0000000000007b1d */ /* 0x000fec0000010000 */
[----:B------:R-:W2:Y:S04]  /*0470*/  LDG.E R23, desc[UR10][R22.64] ;  /* 0x0000000a16177981 */ /* 0x000ea8000c1e1900 */
[----:B------:R-:W3:Y:S01]  /*0480*/  LDG.E R21, desc[UR10][R20.64] ;  /* 0x0000000a14157981 */ /* 0x000ee2000c1e1900 */
[----:B0-----:R-:W-:Y:S01]  /*0490*/  IMAD R28, R12, R15, R14 ;  /* 0x0000000f0c1c7224 */ /* 0x001fe200078e020e */
[----:B------:R-:W-:Y:S01]  /*04a0*/  UIADD3 UR5, UPT, UPT, UR5, 0x20, URZ ;  /* 0x0000002005057890 */ /* 0x000fe2000fffe0ff */
[----:B------:R-:W-:-:S02]  /*04b0*/  IADD3 R0, PT, PT, R0, 0x20, RZ ;  /* 0x0000002000007810 */ /* 0x000fc40007ffe0ff */
[----:B------:R-:W-:Y:S01]  /*04c0*/  IADD3 R3, PT, PT, R3, 0x8000, RZ ;  /* 0x0000800003037810 */ /* 0x000fe20007ffe0ff */
[----:B------:R-:W-:Y:S01]  /*04d0*/  UISETP.NE.AND UP0, UPT, UR5, 0x410, UPT ;  /* 0x000004100500788c */ /* 0x000fe2000bf05270 */
[----:B-1----:R-:W-:-:S04]  /*04e0*/  IMAD R8, R8, R29, R28 ;  /* 0x0000001d08087224 */ /* 0x002fc800078e021c */
[----:B------:R-:W-:-:S04]  /*04f0*/  IMAD R8, R26, R9, R8 ;  /* 0x000000091a087224 */ /* 0x000fc800078e0208 */
[----:B------:R-:W-:-:S04]  /*0500*/  IMAD R8, R27, R10, R8 ;  /* 0x0000000a1b087224 */ /* 0x000fc800078e0208 */
[----:B------:R-:W-:Y:S01]  /*0510*/  IMAD R24, R24, R11, R8 ;  /* 0x0000000b18187224 */ /* 0x000fe200078e0208 */
        /* <DEDUP_REMOVED lines=11> */
[----:B------:R-:W5:Y:S01]  /*05d0*/  LDS R23, [R2+0x180] ;  /* 0x0001800002177984 */ /* 0x000f620000000800 */
[----:B0-----:R-:W-:-:S03]  /*05e0*/  IMAD R12, R12, R25, R24 ;  /* 0x000000190c0c7224 */ /* 0x001fc600078e0218 */
[----:B------:R-:W0:Y:S01]  /*05f0*/  LDS R24, [R2+0x1c0] ;  /* 0x0001c00002187984 */ /* 0x000e220000000800 */
[----:B-1----:R-:W-:-:S03]  /*0600*/  IMAD R12, R28, R13, R12 ;  /* 0x0000000d1c0c7224 */ /* 0x002fc600078e020c */
[----:B------:R-:W-:Y:S01]  /*0610*/  LDS R25, [R2+0x200] ;  /* 0x0002000002197984 */ /* 0x000fe20000000800 */
[----:B--2---:R-:W-:-:S04]  /*0620*/  IMAD R12, R29, R14, R12 ;  /* 0x0000000e1d0c7224 */ /* 0x004fc800078e020c */
[----:B---3--:R-:W-:Y:S02]  /*0630*/  IMAD R22, R22, R15, R12 ;  /* 0x0000000f16167224 */ /* 0x008fe400078e020c */
[----:B------:R-:W1:Y:S02]  /*0640*/  LDS.128 R12, [R6+0x20] ;  /* 0x00002000060c7984 */ /* 0x000e640000000c00 */
[----:B----4-:R-:W-:Y:S02]  /*0650*/  IMAD R8, R8, R21, R22 ;  /* 0x0000001508087224 */ /* 0x010fe400078e0216 */
[----:B------:R-:W2:Y:S02]  /*0660*/  LDS R22, [R2+0x240] ;  /* 0x0002400002167984 */ /* 0x000ea40000000800 */
[----:B-----5:R-:W-:Y:S02]  /*0670*/  IMAD R8, R20, R9, R8 ;  /* 0x0000000914087224 */ /* 0x020fe400078e0208 */
[----:B------:R-:W3:Y:S02]  /*0680*/  LDS R21, [R2+0x280] ;  /* 0x0002800002157984 */ /* 0x000ee40000000800 */
[----:B------:R-:W-:-:S02]  /*0690*/  IMAD R8, R23, R10, R8 ;  /* 0x0000000a17087224 */ /* 0x000fc400078e0208 */
[----:B------:R-:W4:Y:S04]  /*06a0*/  LDS R20, [R2+0x2c0] ;  /* 0x0002c00002147984 */ /* 0x000f280000000800 */
[----:B------:R-:W-:Y:S01]  /*06b0*/  LDS R23, [R2+0x300] ;  /* 0x0003000002177984 */ /* 0x000fe20000000800 */
[----:B0-----:R-:W-:-:S03]  /*06c0*/  IMAD R26, R24, R11, R8 ;  /* 0x0000000b181a7224 */ /* 0x001fc600078e0208 */
[----:B------:R-:W0:Y:S04]  /*06d0*/  LDS.128 R8, [R6+0x30] ;  /* 0x0000300006087984 */ /* 0x000e280000000c00 */
[----:B------:R-:W5:Y:S01]  /*06e0*/  LDS R24, [R2+0x340] ;  /* 0x0003400002187984 */ /* 0x000f620000000800 */
[----:B-1----:R-:W-:-:S03]  /*06f0*/  IMAD R26, R12, R25, R26 ;  /* 0x000000190c1a7224 */ /* 0x002fc600078e021a */
[----:B------:R-:W1:Y:S04]  /*0700*/  LDS R25, [R2+0x380] ;  /* 0x0003800002197984 */ /* 0x000e680000000800 */
[----:B------:R-:W1:Y:S01]  /*0710*/  LDS R12, [R2+0x3c0] ;  /* 0x0003c000020c7984 */ /* 0x000e620000000800 */
[----:B--2---:R-:W-:-:S04]  /*0720*/  IMAD R13, R22, R13, R26 ;  /* 0x0000000d160d7224 */ /* 0x004fc800078e021a */
[----:B---3--:R-:W-:-:S04]  /*0730*/  IMAD R13, R21, R14, R13 ;  /* 0x0000000e150d7224 */ /* 0x008fc800078e020d */
[----:B----4-:R-:W-:-:S04]  /*0740*/  IMAD R13, R20, R15, R13 ;  /* 0x0000000f140d7224 */ /* 0x010fc800078e020d */
[----:B0-----:R-:W-:-:S04]  /*0750*/  IMAD R8, R8, R23, R13 ;  /* 0x0000001708087224 */ /* 0x001fc800078e020d */
[----:B-----5:R-:W-:-:S04]  /*0760*/  IMAD R8, R24, R9, R8 ;  /* 0x0000000918087224 */ /* 0x020fc800078e0208 */
[----:B-1----:R-:W-:-:S04]  /*0770*/  IMAD R8, R25, R10, R8 ;  /* 0x0000000a19087224 */ /* 0x002fc800078e0208 */
[----:B------:R-:W-:Y:S01]  /*0780*/  IMAD R23, R12, R11, R8 ;  /* 0x0000000b0c177224 */ /* 0x000fe200078e0208 */
[----:B------:R-:W-:Y:S06]  /*0790*/  BAR.SYNC.DEFER_BLOCKING 0x0 ;  /* 0x0000000000007b1d */ /* 0x000fec0000010000 */
[----:B------:R-:W-:Y:S05]  /*07a0*/  BRA.U UP0, `(.L_x_0) ;  /* 0xfffffff900847547 */ /* 0x000fea000b83ffff */
[----:B------:R-:W0:Y:S01]  /*07b0*/  LDC.64 R2, c[0x0][0x390] ;  /* 0x0000e400ff027b82 */ /* 0x000e220000000a00 */
[----:B------:R-:W-:-:S05]  /*07c0*/  IADD3 R7, PT, PT, R7, UR4, RZ ;  /* 0x0000000407077c10 */ /* 0x000fca000fffe0ff */
[----:B0-----:R-:W-:-:S05]  /*07d0*/  IMAD.WIDE R2, R7, 0x4, R2 ;  /* 0x0000000407027825 */ /* 0x001fca00078e0202 */
[----:B------:R-:W-:Y:S01]  /*07e0*/  STG.E desc[UR10][R2.64], R23 ;  /* 0x0000001702007986 */ /* 0x000fe2000c10190a */
[----:B------:R-:W-:Y:S05]  /*07f0*/  EXIT ;  /* 0x000000000000794d */ /* 0x000fea0003800000 */
.L_x_1:
[----:B------:R-:W-:-:S00]  /*0800*/  BRA `(.L_x_1) ;  /* 0xfffffffc00fc7947 */ /* 0x000fc0000383ffff */
[----:B------:R-:W-:-:S00]  /*0810*/  NOP ;  /* 0x0000000000007918 */ /* 0x000fc00000000000 */
        /* <DEDUP_REMOVED lines=14> */
.L_x_2:


//--------------------- .nv.shared._Z6kernelPKiS0_Pi --------------------------
	.section	.nv.shared._Z6kernelPKiS0_Pi,"aw",@nobits
	.sectionflags	@""
	.align	4
.nv.shared._Z6kernelPKiS0_Pi:
	.zero		3072


//--------------------- .nv.shared.reserved.0     --------------------------
	.section	.nv.shared.reserved.0,"aw",@nobits
	.weak		__nv_reservedSMEM_offset_0_alias
	.size		__nv_reservedSMEM_offset_0_alias, 0, 64
	.other		__nv_reservedSMEM_offset_0_alias,@"STO_CUDA_RESERVED_SHARED STV_DEFAULT"
__nv_reservedSMEM_offset_0_alias:
	.zero		0
	.zero		64


//--------------------- .nv.constant0._Z6kernelPKiS0_Pi --------------------------
	.section	.nv.constant0._Z6kernelPKiS0_Pi,"a",@progbits
	.sectionflags	@""
	.align	4
.nv.constant0._Z6kernelPKiS0_Pi:
	.zero		920


//--------------------- SYMBOLS --------------------------

	.type		.nv.reservedSmem.offset0,@object
	.size		.nv.reservedSmem.offset0,0x4
	.type		.nv.reservedSmem.cap,@object
	.size		.nv.reservedSmem.cap,0x4
